//
// Generated by NVIDIA NVVM Compiler
//
// Compiler Build ID: CL-36424714
// Cuda compilation tools, release 13.0, V13.0.88
// Based on NVVM 20.0.0
//

.version 9.0
.target sm_100
.address_size 64

	// .globl	my_kernel_kernel1
// _ZZ17my_kernel_kernel0E18PaddedInput_shared has been demoted
// _ZZ17my_kernel_kernel0E18placeholder_shared has been demoted

.visible .entry my_kernel_kernel1(
	.param .u64 .ptr .align 1 my_kernel_kernel1_param_0,
	.param .u64 .ptr .align 1 my_kernel_kernel1_param_1,
	.param .u64 .ptr .align 1 my_kernel_kernel1_param_2
)
{
	.reg .b32 	%r<9>;
	.reg .b32 	%f<9>;
	.reg .b64 	%rd<12>;

	ld.param.u64 	%rd1, [my_kernel_kernel1_param_0];
	ld.param.u64 	%rd2, [my_kernel_kernel1_param_1];
	ld.param.u64 	%rd3, [my_kernel_kernel1_param_2];
	cvta.to.global.u64 	%rd4, %rd1;
	cvta.to.global.u64 	%rd5, %rd3;
	cvta.to.global.u64 	%rd6, %rd2;
	mov.u32 	%r1, %ctaid.x;
	shl.b32 	%r2, %r1, 6;
	mov.u32 	%r3, %tid.x;
	add.s32 	%r4, %r2, %r3;
	mul.wide.u32 	%rd7, %r4, 4;
	add.s64 	%rd8, %rd6, %rd7;
	ld.global.nc.f32 	%f1, [%rd8];
	mul.hi.u32 	%r5, %r4, 818089009;
	shr.u32 	%r6, %r5, 7;
	mul.lo.s32 	%r7, %r6, 672;
	sub.s32 	%r8, %r4, %r7;
	mul.wide.u32 	%rd9, %r8, 4;
	add.s64 	%rd10, %rd5, %rd9;
	ld.global.nc.f32 	%f2, [%rd10];
	add.f32 	%f3, %f1, %f2;
	add.f32 	%f4, %f3, 0f40400000;
	min.f32 	%f5, %f4, 0f40C00000;
	max.f32 	%f6, %f5, 0f00000000;
	mul.f32 	%f7, %f6, 0f3E2AAAAD;
	mul.f32 	%f8, %f3, %f7;
	add.s64 	%rd11, %rd4, %rd7;
	st.global.f32 	[%rd11], %f8;
	ret;

}
	// .globl	my_kernel_kernel0
.visible .entry my_kernel_kernel0(
	.param .u64 .ptr .align 1 my_kernel_kernel0_param_0,
	.param .u64 .ptr .align 1 my_kernel_kernel0_param_1,
	.param .u64 .ptr .align 1 my_kernel_kernel0_param_2
)
{
	.reg .pred 	%p<14>;
	.reg .b16 	%rs<86>;
	.reg .b32 	%r<95>;
	.reg .b32 	%f<167>;
	.reg .b64 	%rd<21>;
	// demoted variable
	.shared .align 4 .b8 _ZZ17my_kernel_kernel0E18PaddedInput_shared[23520];
	// demoted variable
	.shared .align 4 .b8 _ZZ17my_kernel_kernel0E18placeholder_shared[1120];
	ld.param.u64 	%rd4, [my_kernel_kernel0_param_0];
	cvta.to.global.u64 	%rd1, %rd4;
	mov.u32 	%r1, %ctaid.x;
	mul.hi.u32 	%r33, %r1, 715827883;
	shr.u32 	%r2, %r33, 1;
	shl.b32 	%r34, %r2, 2;
	add.s32 	%r3, %r34, -2;
	mul.lo.s32 	%r35, %r2, 12;
	sub.s32 	%r36, %r1, %r35;
	mul.lo.s32 	%r37, %r36, 56;
	mov.u32 	%r38, %tid.x;
	mad.lo.s32 	%r39, %r2, 2688, %r38;
	add.s32 	%r40, %r39, %r37;
	add.s32 	%r4, %r40, -21504;
	add.s32 	%r5, %r37, %r38;
	shl.b32 	%r41, %r38, 2;
	mov.u32 	%r42, _ZZ17my_kernel_kernel0E18placeholder_shared;
	add.s32 	%r6, %r42, %r41;
	cvt.u16.u32 	%rs7, %r38;
	mul.hi.u16 	%rs1, %rs7, 2341;
	mul.wide.u16 	%r43, %rs1, 1568;
	mul.lo.s16 	%rs8, %rs1, 28;
	sub.s16 	%rs2, %rs7, %rs8;
	setp.gt.u16 	%p1, %rs2, 13;
	selp.b32 	%r44, 112, 0, %p1;
	mul.hi.u16 	%rs9, %rs7, 4682;
	mul.lo.s16 	%rs10, %rs9, 14;
	sub.s16 	%rs11, %rs7, %rs10;
	shl.b16 	%rs12, %rs11, 2;
	cvt.u32.u16 	%r7, %rs12;
	add.s32 	%r45, %r43, %r7;
	add.s32 	%r8, %r45, %r44;
	mov.u32 	%r46, _ZZ17my_kernel_kernel0E18PaddedInput_shared;
	add.s32 	%r47, %r41, %r46;
	add.s32 	%r9, %r47, 448;
	mov.b32 	%r90, 0;
	mov.f32 	%f131, 0f00000000;
	mov.f32 	%f132, %f131;
	mov.f32 	%f133, %f131;
	mov.f32 	%f134, %f131;
	mov.f32 	%f135, %f131;
	mov.f32 	%f136, %f131;
	mov.f32 	%f137, %f131;
	mov.f32 	%f138, %f131;
	mov.f32 	%f139, %f131;
	mov.f32 	%f140, %f131;
	mov.f32 	%f141, %f131;
	mov.f32 	%f142, %f131;
	mov.f32 	%f143, %f131;
	mov.f32 	%f144, %f131;
	mov.f32 	%f145, %f131;
	mov.f32 	%f146, %f131;
$L__BB1_1:
	bar.sync 	0;
	add.s32 	%r11, %r90, -2;
	mov.b32 	%r93, -104;
	mov.b32 	%r92, 448;
	mov.u32 	%r91, %r9;
$L__BB1_2:
	add.s32 	%r15, %r93, 105;
	cvt.u16.u32 	%rs13, %r93;
	add.s16 	%rs3, %rs13, 104;
	and.b16  	%rs14, %rs3, 255;
	mul.lo.s16 	%rs15, %rs14, 37;
	shr.u16 	%rs16, %rs15, 8;
	sub.s16 	%rs17, %rs3, %rs16;
	and.b16  	%rs18, %rs17, 254;
	shr.u16 	%rs19, %rs18, 1;
	add.s16 	%rs20, %rs19, %rs16;
	shr.u16 	%rs21, %rs20, 2;
	cvt.u32.u16 	%r16, %rs21;
	add.s32 	%r50, %r11, %r16;
	setp.gt.u32 	%p2, %r50, 14;
	mov.f32 	%f147, 0f00000000;
	@%p2 bra 	$L__BB1_5;
	and.b16  	%rs22, %rs3, 255;
	mul.lo.s16 	%rs23, %rs22, 37;
	shr.u16 	%rs24, %rs23, 8;
	sub.s16 	%rs25, %rs3, %rs24;
	and.b16  	%rs26, %rs25, 254;
	shr.u16 	%rs27, %rs26, 1;
	add.s16 	%rs28, %rs27, %rs24;
	shr.u16 	%rs29, %rs28, 2;
	mul.lo.s16 	%rs30, %rs29, 7;
	sub.s16 	%rs31, %rs3, %rs30;
	cvt.u32.u16 	%r51, %rs31;
	and.b32  	%r17, %r51, 255;
	add.s32 	%r52, %r3, %r17;
	setp.gt.u32 	%p3, %r52, 14;
	@%p3 bra 	$L__BB1_5;
	add.s32 	%r53, %r90, %r16;
	mad.lo.s32 	%r54, %r17, 672, %r4;
	mad.lo.s32 	%r55, %r53, 10080, %r54;
	mul.wide.s32 	%rd5, %r55, 4;
	add.s64 	%rd6, %rd1, %rd5;
	ld.global.nc.f32 	%f147, [%rd6];
$L__BB1_5:
	st.shared.f32 	[%r91+-448], %f147;
	setp.eq.s32 	%p4, %r92, 23744;
	mov.f32 	%f148, 0f00000000;
	@%p4 bra 	$L__BB1_16;
	cvt.u16.u32 	%rs4, %r15;
	mul.lo.s16 	%rs32, %rs4, 37;
	shr.u16 	%rs33, %rs32, 8;
	sub.s16 	%rs34, %rs4, %rs33;
	and.b16  	%rs35, %rs34, 254;
	shr.u16 	%rs36, %rs35, 1;
	add.s16 	%rs37, %rs36, %rs33;
	and.b16  	%rs38, %rs37, 252;
	shr.u16 	%rs39, %rs38, 2;
	cvt.u32.u16 	%r18, %rs39;
	add.s32 	%r56, %r11, %r18;
	setp.gt.u32 	%p5, %r56, 14;
	@%p5 bra 	$L__BB1_9;
	and.b16  	%rs40, %rs4, 255;
	mul.lo.s16 	%rs41, %rs40, 37;
	shr.u16 	%rs42, %rs41, 8;
	sub.s16 	%rs43, %rs4, %rs42;
	and.b16  	%rs44, %rs43, 254;
	shr.u16 	%rs45, %rs44, 1;
	add.s16 	%rs46, %rs45, %rs42;
	shr.u16 	%rs47, %rs46, 2;
	mul.lo.s16 	%rs48, %rs47, 7;
	sub.s16 	%rs49, %rs4, %rs48;
	cvt.u32.u16 	%r57, %rs49;
	and.b32  	%r19, %r57, 255;
	add.s32 	%r58, %r3, %r19;
	setp.gt.u32 	%p6, %r58, 14;
	@%p6 bra 	$L__BB1_9;
	add.s32 	%r59, %r90, %r18;
	mad.lo.s32 	%r60, %r19, 672, %r4;
	mad.lo.s32 	%r61, %r59, 10080, %r60;
	mul.wide.s32 	%rd7, %r61, 4;
	add.s64 	%rd8, %rd1, %rd7;
	ld.global.nc.f32 	%f148, [%rd8];
$L__BB1_9:
	st.shared.f32 	[%r91+-224], %f148;
	add.s16 	%rs5, %rs3, 2;
	and.b16  	%rs50, %rs5, 255;
	mul.lo.s16 	%rs51, %rs50, 37;
	shr.u16 	%rs52, %rs51, 8;
	sub.s16 	%rs53, %rs5, %rs52;
	and.b16  	%rs54, %rs53, 254;
	shr.u16 	%rs55, %rs54, 1;
	add.s16 	%rs56, %rs55, %rs52;
	shr.u16 	%rs57, %rs56, 2;
	cvt.u32.u16 	%r20, %rs57;
	add.s32 	%r62, %r11, %r20;
	setp.gt.u32 	%p7, %r62, 14;
	mov.f32 	%f149, 0f00000000;
	@%p7 bra 	$L__BB1_12;
	and.b16  	%rs58, %rs5, 255;
	mul.lo.s16 	%rs59, %rs58, 37;
	shr.u16 	%rs60, %rs59, 8;
	sub.s16 	%rs61, %rs5, %rs60;
	and.b16  	%rs62, %rs61, 254;
	shr.u16 	%rs63, %rs62, 1;
	add.s16 	%rs64, %rs63, %rs60;
	shr.u16 	%rs65, %rs64, 2;
	mul.lo.s16 	%rs66, %rs65, 7;
	sub.s16 	%rs67, %rs5, %rs66;
	cvt.u32.u16 	%r63, %rs67;
	and.b32  	%r21, %r63, 255;
	add.s32 	%r64, %r3, %r21;
	setp.gt.u32 	%p8, %r64, 14;
	@%p8 bra 	$L__BB1_12;
	add.s32 	%r65, %r90, %r20;
	mad.lo.s32 	%r66, %r21, 672, %r4;
	mad.lo.s32 	%r67, %r65, 10080, %r66;
	mul.wide.s32 	%rd9, %r67, 4;
	add.s64 	%rd10, %rd1, %rd9;
	ld.global.nc.f32 	%f149, [%rd10];
$L__BB1_12:
	st.shared.f32 	[%r91], %f149;
	add.s16 	%rs6, %rs3, 3;
	and.b16  	%rs68, %rs6, 255;
	mul.lo.s16 	%rs69, %rs68, 37;
	shr.u16 	%rs70, %rs69, 8;
	sub.s16 	%rs71, %rs6, %rs70;
	and.b16  	%rs72, %rs71, 254;
	shr.u16 	%rs73, %rs72, 1;
	add.s16 	%rs74, %rs73, %rs70;
	shr.u16 	%rs75, %rs74, 2;
	cvt.u32.u16 	%r22, %rs75;
	add.s32 	%r68, %r11, %r22;
	setp.gt.u32 	%p9, %r68, 14;
	mov.f32 	%f150, 0f00000000;
	@%p9 bra 	$L__BB1_15;
	and.b16  	%rs76, %rs6, 255;
	mul.lo.s16 	%rs77, %rs76, 37;
	shr.u16 	%rs78, %rs77, 8;
	sub.s16 	%rs79, %rs6, %rs78;
	and.b16  	%rs80, %rs79, 254;
	shr.u16 	%rs81, %rs80, 1;
	add.s16 	%rs82, %rs81, %rs78;
	shr.u16 	%rs83, %rs82, 2;
	mul.lo.s16 	%rs84, %rs83, 7;
	sub.s16 	%rs85, %rs6, %rs84;
	cvt.u32.u16 	%r69, %rs85;
	and.b32  	%r23, %r69, 255;
	add.s32 	%r70, %r3, %r23;
	setp.gt.u32 	%p10, %r70, 14;
	@%p10 bra 	$L__BB1_15;
	add.s32 	%r71, %r90, %r22;
	mad.lo.s32 	%r72, %r23, 672, %r4;
	mad.lo.s32 	%r73, %r71, 10080, %r72;
	mul.wide.s32 	%rd11, %r73, 4;
	add.s64 	%rd12, %rd1, %rd11;
	ld.global.nc.f32 	%f150, [%rd12];
$L__BB1_15:
	st.shared.f32 	[%r91+224], %f150;
	add.s32 	%r93, %r93, 4;
	add.s32 	%r92, %r92, 896;
	add.s32 	%r91, %r91, 896;
	bra.uni 	$L__BB1_2;
$L__BB1_16:
	ld.param.u64 	%rd19, [my_kernel_kernel0_param_1];
	mad.lo.s32 	%r75, %r90, 3360, %r5;
	cvta.to.global.u64 	%rd13, %rd19;
	mul.wide.u32 	%rd14, %r75, 4;
	add.s64 	%rd15, %rd13, %rd14;
	ld.global.nc.f32 	%f82, [%rd15];
	st.shared.f32 	[%r6], %f82;
	ld.global.nc.f32 	%f83, [%rd15+2688];
	st.shared.f32 	[%r6+224], %f83;
	ld.global.nc.f32 	%f84, [%rd15+5376];
	st.shared.f32 	[%r6+448], %f84;
	ld.global.nc.f32 	%f85, [%rd15+8064];
	st.shared.f32 	[%r6+672], %f85;
	ld.global.nc.f32 	%f86, [%rd15+10752];
	st.shared.f32 	[%r6+896], %f86;
	bar.sync 	0;
	mov.b32 	%r94, 0;
$L__BB1_17:
	mul.lo.s32 	%r76, %r94, 56;
	add.s32 	%r77, %r8, %r76;
	shl.b32 	%r78, %r77, 2;
	mov.u32 	%r79, _ZZ17my_kernel_kernel0E18PaddedInput_shared;
	add.s32 	%r28, %r79, %r78;
	ld.shared.f32 	%f87, [%r28];
	add.s32 	%r80, %r76, %r7;
	shl.b32 	%r81, %r80, 2;
	mov.u32 	%r82, _ZZ17my_kernel_kernel0E18placeholder_shared;
	add.s32 	%r29, %r82, %r81;
	ld.shared.f32 	%f88, [%r29];
	fma.rn.f32 	%f146, %f87, %f88, %f146;
	ld.shared.f32 	%f89, [%r28+12544];
	fma.rn.f32 	%f145, %f89, %f88, %f145;
	ld.shared.f32 	%f90, [%r28+4];
	ld.shared.f32 	%f91, [%r29+4];
	fma.rn.f32 	%f144, %f90, %f91, %f144;
	ld.shared.f32 	%f92, [%r28+12548];
	fma.rn.f32 	%f143, %f92, %f91, %f143;
	ld.shared.f32 	%f93, [%r28+8];
	ld.shared.f32 	%f94, [%r29+8];
	fma.rn.f32 	%f142, %f93, %f94, %f142;
	ld.shared.f32 	%f95, [%r28+12552];
	fma.rn.f32 	%f141, %f95, %f94, %f141;
	ld.shared.f32 	%f96, [%r28+12];
	ld.shared.f32 	%f97, [%r29+12];
	fma.rn.f32 	%f140, %f96, %f97, %f140;
	ld.shared.f32 	%f98, [%r28+12556];
	fma.rn.f32 	%f139, %f98, %f97, %f139;
	ld.shared.f32 	%f99, [%r28+3136];
	fma.rn.f32 	%f138, %f99, %f88, %f138;
	ld.shared.f32 	%f100, [%r28+15680];
	fma.rn.f32 	%f137, %f100, %f88, %f137;
	ld.shared.f32 	%f101, [%r28+3140];
	fma.rn.f32 	%f136, %f101, %f91, %f136;
	ld.shared.f32 	%f102, [%r28+15684];
	fma.rn.f32 	%f135, %f102, %f91, %f135;
	ld.shared.f32 	%f103, [%r28+3144];
	fma.rn.f32 	%f134, %f103, %f94, %f134;
	ld.shared.f32 	%f104, [%r28+15688];
	fma.rn.f32 	%f133, %f104, %f94, %f133;
	ld.shared.f32 	%f105, [%r28+3148];
	fma.rn.f32 	%f132, %f105, %f97, %f132;
	ld.shared.f32 	%f106, [%r28+15692];
	fma.rn.f32 	%f131, %f106, %f97, %f131;
	setp.eq.s32 	%p11, %r94, 4;
	@%p11 bra 	$L__BB1_19;
	ld.shared.f32 	%f107, [%r28+224];
	ld.shared.f32 	%f108, [%r29+224];
	fma.rn.f32 	%f146, %f107, %f108, %f146;
	ld.shared.f32 	%f109, [%r28+12768];
	fma.rn.f32 	%f145, %f109, %f108, %f145;
	ld.shared.f32 	%f110, [%r28+228];
	ld.shared.f32 	%f111, [%r29+228];
	fma.rn.f32 	%f144, %f110, %f111, %f144;
	ld.shared.f32 	%f112, [%r28+12772];
	fma.rn.f32 	%f143, %f112, %f111, %f143;
	ld.shared.f32 	%f113, [%r28+232];
	ld.shared.f32 	%f114, [%r29+232];
	fma.rn.f32 	%f142, %f113, %f114, %f142;
	ld.shared.f32 	%f115, [%r28+12776];
	fma.rn.f32 	%f141, %f115, %f114, %f141;
	ld.shared.f32 	%f116, [%r28+236];
	ld.shared.f32 	%f117, [%r29+236];
	fma.rn.f32 	%f140, %f116, %f117, %f140;
	ld.shared.f32 	%f118, [%r28+12780];
	fma.rn.f32 	%f139, %f118, %f117, %f139;
	ld.shared.f32 	%f119, [%r28+3360];
	fma.rn.f32 	%f138, %f119, %f108, %f138;
	ld.shared.f32 	%f120, [%r28+15904];
	fma.rn.f32 	%f137, %f120, %f108, %f137;
	ld.shared.f32 	%f121, [%r28+3364];
	fma.rn.f32 	%f136, %f121, %f111, %f136;
	ld.shared.f32 	%f122, [%r28+15908];
	fma.rn.f32 	%f135, %f122, %f111, %f135;
	ld.shared.f32 	%f123, [%r28+3368];
	fma.rn.f32 	%f134, %f123, %f114, %f134;
	ld.shared.f32 	%f124, [%r28+15912];
	fma.rn.f32 	%f133, %f124, %f114, %f133;
	ld.shared.f32 	%f125, [%r28+3372];
	fma.rn.f32 	%f132, %f125, %f117, %f132;
	ld.shared.f32 	%f126, [%r28+15916];
	fma.rn.f32 	%f131, %f126, %f117, %f131;
	add.s32 	%r94, %r94, 2;
	bra.uni 	$L__BB1_17;
$L__BB1_19:
	add.s32 	%r90, %r90, 1;
	setp.ne.s32 	%p12, %r90, 5;
	@%p12 bra 	$L__BB1_1;
	ld.param.u64 	%rd20, [my_kernel_kernel0_param_2];
	setp.gt.u16 	%p13, %rs2, 13;
	cvta.to.global.u64 	%rd16, %rd20;
	mul.wide.u16 	%r83, %rs1, 10752;
	selp.b32 	%r84, 672, 0, %p13;
	mul.lo.s32 	%r85, %r1, 56;
	mad.lo.s32 	%r86, %r2, 672, %r85;
	add.s32 	%r87, %r86, %r83;
	add.s32 	%r88, %r87, %r84;
	add.s32 	%r89, %r88, %r7;
	mul.wide.u32 	%rd17, %r89, 4;
	add.s64 	%rd18, %rd16, %rd17;
	st.global.f32 	[%rd18], %f146;
	st.global.f32 	[%rd18+86016], %f145;
	st.global.f32 	[%rd18+4], %f144;
	st.global.f32 	[%rd18+86020], %f143;
	st.global.f32 	[%rd18+8], %f142;
	st.global.f32 	[%rd18+86024], %f141;
	st.global.f32 	[%rd18+12], %f140;
	st.global.f32 	[%rd18+86028], %f139;
	st.global.f32 	[%rd18+21504], %f138;
	st.global.f32 	[%rd18+107520], %f137;
	st.global.f32 	[%rd18+21508], %f136;
	st.global.f32 	[%rd18+107524], %f135;
	st.global.f32 	[%rd18+21512], %f134;
	st.global.f32 	[%rd18+107528], %f133;
	st.global.f32 	[%rd18+21516], %f132;
	st.global.f32 	[%rd18+107532], %f131;
	ret;

}


// ===== COMPILED SASS (sm_100) =====

	.target	sm_100

	.elftype	@"ET_EXEC"


//--------------------- .note.nv.tkinfo           --------------------------
	.section	.note.nv.tkinfo,"",@"SHT_NOTE"
	.sectionflags	@"SHF_NOTE_NV_TKINFO"
	.tkinfo
        /*0018*/ 	.word	0x00000002
        /*0030*/ 	.string	""
        /*0030*/ 	.string	"ptxas"
        /*0030*/ 	.string	"Cuda compilation tools, release 13.0, V13.0.88"
        /*0030*/ 	.string	"Build cuda_13.0.r13.0/compiler.36424714_0"
        /*0030*/ 	.string	"-arch sm_100 -m 64 "



//--------------------- .note.nv.cuinfo           --------------------------
	.section	.note.nv.cuinfo,"",@"SHT_NOTE"
	.sectionflags	@"SHF_NOTE_NV_CUINFO"
        /*0018*/ 	.short	0x0002
        /*001a*/ 	.short	0x0064
        /*001c*/ 	.short	0x0082
	.zero		2


//--------------------- .nv.info                  --------------------------
	.section	.nv.info,"",@"SHT_CUDA_INFO"
	.align	4


	//----- nvinfo : EIATTR_REGCOUNT
	.align		4
        /*0000*/ 	.byte	0x04, 0x2f
        /*0002*/ 	.short	(.L_1 - .L_0)
	.align		4
.L_0:
        /*0004*/ 	.word	index@(my_kernel_kernel1)
        /*0008*/ 	.word	0x0000000e


	//----- nvinfo : EIATTR_FRAME_SIZE
	.align		4
.L_1:
        /*000c*/ 	.byte	0x04, 0x11
        /*000e*/ 	.short	(.L_3 - .L_2)
	.align		4
.L_2:
        /*0010*/ 	.word	index@(my_kernel_kernel1)
        /*0014*/ 	.word	0x00000000


	//----- nvinfo : EIATTR_REGCOUNT
	.align		4
.L_3:
        /*0018*/ 	.byte	0x04, 0x2f
        /*001a*/ 	.short	(.L_5 - .L_4)
	.align		4
.L_4:
        /*001c*/ 	.word	index@(my_kernel_kernel0)
        /*0020*/ 	.word	0x00000037


	//----- nvinfo : EIATTR_FRAME_SIZE
	.align		4
.L_5:
        /*0024*/ 	.byte	0x04, 0x11
        /*0026*/ 	.short	(.L_7 - .L_6)
	.align		4
.L_6:
        /*0028*/ 	.word	index@(my_kernel_kernel0)
        /*002c*/ 	.word	0x00000000


	//----- nvinfo : EIATTR_MIN_STACK_SIZE
	.align		4
.L_7:
        /*0030*/ 	.byte	0x04, 0x12
        /*0032*/ 	.short	(.L_9 - .L_8)
	.align		4
.L_8:
        /*0034*/ 	.word	index@(my_kernel_kernel0)
        /*0038*/ 	.word	0x00000000


	//----- nvinfo : EIATTR_MIN_STACK_SIZE
	.align		4
.L_9:
        /*003c*/ 	.byte	0x04, 0x12
        /*003e*/ 	.short	(.L_11 - .L_10)
	.align		4
.L_10:
        /*0040*/ 	.word	index@(my_kernel_kernel1)
        /*0044*/ 	.word	0x00000000
.L_11:


//--------------------- .nv.compat                --------------------------
	.section	.nv.compat,"",@"SHT_CUDA_COMPAT_INFO"
	.align	4
        /*0000*/ 	.byte	0x02, 0x09, 0x00, 0x00, 0x02, 0x02, 0x01, 0x00, 0x02, 0x05, 0x05, 0x00, 0x03, 0x07, 0x01, 0x01
        /*0010*/ 	.byte	0x02, 0x03, 0x00, 0x00, 0x02, 0x06, 0x01, 0x00, 0x04, 0x0b, 0x08, 0x00, 0x09, 0x00, 0x00, 0x00
        /*0020*/ 	.byte	0x00, 0x00, 0x00, 0x00


//--------------------- .nv.info.my_kernel_kernel0 --------------------------
	.section	.nv.info.my_kernel_kernel0,"",@"SHT_CUDA_INFO"
	.sectionflags	@""
	.align	4


	//----- nvinfo : EIATTR_CUDA_API_VERSION
	.align		4
        /*0000*/ 	.byte	0x04, 0x37
        /*0002*/ 	.short	(.L_13 - .L_12)
.L_12:
        /*0004*/ 	.word	0x00000082


	//----- nvinfo : EIATTR_KPARAM_INFO
	.align		4
.L_13:
        /*0008*/ 	.byte	0x04, 0x17
        /*000a*/ 	.short	(.L_15 - .L_14)
.L_14:
        /*000c*/ 	.word	0x00000000
        /*0010*/ 	.short	0x0002
        /*0012*/ 	.short	0x0010
        /*0014*/ 	.byte	0x00, 0xf5, 0x21, 0x00


	//----- nvinfo : EIATTR_KPARAM_INFO
	.align		4
.L_15:
        /*0018*/ 	.byte	0x04, 0x17
        /*001a*/ 	.short	(.L_17 - .L_16)
.L_16:
        /*001c*/ 	.word	0x00000000
        /*0020*/ 	.short	0x0001
        /*0022*/ 	.short	0x0008
        /*0024*/ 	.byte	0x00, 0xf5, 0x21, 0x00


	//----- nvinfo : EIATTR_KPARAM_INFO
	.align		4
.L_17:
        /*0028*/ 	.byte	0x04, 0x17
        /*002a*/ 	.short	(.L_19 - .L_18)
.L_18:
        /*002c*/ 	.word	0x00000000
        /*0030*/ 	.short	0x0000
        /*0032*/ 	.short	0x0000
        /*0034*/ 	.byte	0x00, 0xf5, 0x21, 0x00


	//----- nvinfo : EIATTR_SPARSE_MMA_MASK
	.align		4
.L_19:
        /*0038*/ 	.byte	0x03, 0x50
        /*003a*/ 	.short	0x0000


	//----- nvinfo : EIATTR_MAXREG_COUNT
	.align		4
        /*003c*/ 	.byte	0x03, 0x1b
        /*003e*/ 	.short	0x00ff


	//----- nvinfo : EIATTR_NUM_BARRIERS
	.align		4
        /*0040*/ 	.byte	0x02, 0x4c
        /*0042*/ 	.byte	0x01
	.zero		1


	//----- nvinfo : EIATTR_MERCURY_ISA_VERSION
	.align		4
        /*0044*/ 	.byte	0x03, 0x5f
        /*0046*/ 	.short	0x0101


	//----- nvinfo : EIATTR_VRC_CTA_INIT_COUNT
	.align		4
        /*0048*/ 	.byte	0x02, 0x4a
	.zero		1
	.zero		1


	//----- nvinfo : EIATTR_EXIT_INSTR_OFFSETS
	.align		4
        /*004c*/ 	.byte	0x04, 0x1c
        /*004e*/ 	.short	(.L_21 - .L_20)


	//   ....[0]....
.L_20:
        /*0050*/ 	.word	0x000016d0


	//----- nvinfo : EIATTR_CBANK_PARAM_SIZE
	.align		4
.L_21:
        /*0054*/ 	.byte	0x03, 0x19
        /*0056*/ 	.short	0x0018


	//----- nvinfo : EIATTR_PARAM_CBANK
	.align		4
        /*0058*/ 	.byte	0x04, 0x0a
        /*005a*/ 	.short	(.L_23 - .L_22)
	.align		4
.L_22:
        /*005c*/ 	.word	index@(.nv.constant0.my_kernel_kernel0)
        /*0060*/ 	.short	0x0380
        /*0062*/ 	.short	0x0018


	//----- nvinfo : EIATTR_SW_WAR
	.align		4
.L_23:
        /*0064*/ 	.byte	0x04, 0x36
        /*0066*/ 	.short	(.L_25 - .L_24)
.L_24:
        /*0068*/ 	.word	0x00000008
.L_25:


//--------------------- .nv.info.my_kernel_kernel1 --------------------------
	.section	.nv.info.my_kernel_kernel1,"",@"SHT_CUDA_INFO"
	.sectionflags	@""
	.align	4


	//----- nvinfo : EIATTR_CUDA_API_VERSION
	.align		4
        /*0000*/ 	.byte	0x04, 0x37
        /*0002*/ 	.short	(.L_27 - .L_26)
.L_26:
        /*0004*/ 	.word	0x00000082


	//----- nvinfo : EIATTR_KPARAM_INFO
	.align		4
.L_27:
        /*0008*/ 	.byte	0x04, 0x17
        /*000a*/ 	.short	(.L_29 - .L_28)
.L_28:
        /*000c*/ 	.word	0x00000000
        /*0010*/ 	.short	0x0002
        /*0012*/ 	.short	0x0010
        /*0014*/ 	.byte	0x00, 0xf5, 0x21, 0x00


	//----- nvinfo : EIATTR_KPARAM_INFO
	.align		4
.L_29:
        /*0018*/ 	.byte	0x04, 0x17
        /*001a*/ 	.short	(.L_31 - .L_30)
.L_30:
        /*001c*/ 	.word	0x00000000
        /*0020*/ 	.short	0x0001
        /*0022*/ 	.short	0x0008
        /*0024*/ 	.byte	0x00, 0xf5, 0x21, 0x00


	//----- nvinfo : EIATTR_KPARAM_INFO
	.align		4
.L_31:
        /*0028*/ 	.byte	0x04, 0x17
        /*002a*/ 	.short	(.L_33 - .L_32)
.L_32:
        /*002c*/ 	.word	0x00000000
        /*0030*/ 	.short	0x0000
        /*0032*/ 	.short	0x0000
        /*0034*/ 	.byte	0x00, 0xf5, 0x21, 0x00


	//----- nvinfo : EIATTR_SPARSE_MMA_MASK
	.align		4
.L_33:
        /*0038*/ 	.byte	0x03, 0x50
        /*003a*/ 	.short	0x0000


	//----- nvinfo : EIATTR_MAXREG_COUNT
	.align		4
        /*003c*/ 	.byte	0x03, 0x1b
        /*003e*/ 	.short	0x00ff


	//----- nvinfo : EIATTR_MERCURY_ISA_VERSION
	.align		4
        /*0040*/ 	.byte	0x03, 0x5f
        /*0042*/ 	.short	0x0101


	//----- nvinfo : EIATTR_VRC_CTA_INIT_COUNT
	.align		4
        /*0044*/ 	.byte	0x02, 0x4a
	.zero		1
	.zero		1


	//----- nvinfo : EIATTR_EXIT_INSTR_OFFSETS
	.align		4
        /*0048*/ 	.byte	0x04, 0x1c
        /*004a*/ 	.short	(.L_35 - .L_34)


	//   ....[0]....
.L_34:
        /*004c*/ 	.word	0x00000170


	//----- nvinfo : EIATTR_CBANK_PARAM_SIZE
	.align		4
.L_35:
        /*0050*/ 	.byte	0x03, 0x19
        /*0052*/ 	.short	0x0018


	//----- nvinfo : EIATTR_PARAM_CBANK
	.align		4
        /*0054*/ 	.byte	0x04, 0x0a
        /*0056*/ 	.short	(.L_37 - .L_36)
	.align		4
.L_36:
        /*0058*/ 	.word	index@(.nv.constant0.my_kernel_kernel1)
        /*005c*/ 	.short	0x0380
        /*005e*/ 	.short	0x0018


	//----- nvinfo : EIATTR_SW_WAR
	.align		4
.L_37:
        /*0060*/ 	.byte	0x04, 0x36
        /*0062*/ 	.short	(.L_39 - .L_38)
.L_38:
        /*0064*/ 	.word	0x00000008
.L_39:


//--------------------- .nv.callgraph             --------------------------
	.section	.nv.callgraph,"",@"SHT_CUDA_CALLGRAPH"
	.align	4
	.sectionentsize	8
	.align		4
        /*0000*/ 	.word	0x00000000
	.align		4
        /*0004*/ 	.word	0xffffffff
	.align		4
        /*0008*/ 	.word	0x00000000
	.align		4
        /*000c*/ 	.word	0xfffffffe
	.align		4
        /*0010*/ 	.word	0x00000000
	.align		4
        /*0014*/ 	.word	0xfffffffd
	.align		4
        /*0018*/ 	.word	0x00000000
	.align		4
        /*001c*/ 	.word	0xfffffffc


//--------------------- .text.my_kernel_kernel0   --------------------------
	.section	.text.my_kernel_kernel0,"ax",@progbits
	.align	128
        .global         my_kernel_kernel0
        .type           my_kernel_kernel0,@function
        .size           my_kernel_kernel0,(.L_x_9 - my_kernel_kernel0)
        .other          my_kernel_kernel0,@"STO_CUDA_ENTRY STV_DEFAULT"
my_kernel_kernel0:
.text.my_kernel_kernel0:
[----:B------:R-:W-:Y:S01]  /*0000*/  LDC R1, c[0x0][0x37c] ;  /* 0x0000df00ff017b82 */ /* 0x000fe20000000800 */
[----:B------:R-:W0:Y:S07]  /*0010*/  S2R R34, SR_TID.X ;  /* 0x0000000000227919 */ /* 0x000e2e0000002100 */
[----:B------:R-:W1:Y:S01]  /*0020*/  S2UR UR6, SR_CgaCtaId ;  /* 0x00000000000679c3 */ /* 0x000e620000008800 */
[----:B------:R-:W-:Y:S01]  /*0030*/  UMOV UR4, 0x400 ;  /* 0x0000040000047882 */ /* 0x000fe20000000000 */
[----:B------:R-:W-:Y:S01]  /*0040*/  HFMA2 R39, -RZ, RZ, 0, 0 ;  /* 0x00000000ff277431 */ /* 0x000fe200000001ff */
[----:B------:R-:W-:Y:S01]  /*0050*/  UIADD3 UR5, UPT, UPT, UR4, 0x5be0, URZ ;  /* 0x00005be004057890 */ /* 0x000fe2000fffe0ff */
[----:B------:R-:W-:-:S02]  /*0060*/  CS2R R46, SRZ ;  /* 0x00000000002e7805 */ /* 0x000fc4000001ff00 */
[----:B------:R-:W-:Y:S01]  /*0070*/  CS2R R42, SRZ ;  /* 0x00000000002a7805 */ /* 0x000fe2000001ff00 */
[----:B------:R-:W-:Y:S01]  /*0080*/  IMAD.MOV.U32 R29, RZ, RZ, RZ ;  /* 0x000000ffff1d7224 */ /* 0x000fe200078e00ff */
[----:B------:R-:W-:Y:S02]  /*0090*/  CS2R R40, SRZ ;  /* 0x0000000000287805 */ /* 0x000fe4000001ff00 */
[----:B------:R-:W-:Y:S02]  /*00a0*/  CS2R R20, SRZ ;  /* 0x0000000000147805 */ /* 0x000fe4000001ff00 */
[----:B------:R-:W-:Y:S02]  /*00b0*/  CS2R R22, SRZ ;  /* 0x0000000000167805 */ /* 0x000fe4000001ff00 */
[----:B------:R-:W-:Y:S02]  /*00c0*/  MOV R50, RZ ;  /* 0x000000ff00327202 */ /* 0x000fe40000000f00 */
[----:B------:R-:W-:-:S02]  /*00d0*/  CS2R R44, SRZ ;  /* 0x00000000002c7805 */ /* 0x000fc4000001ff00 */
[----:B------:R-:W-:Y:S01]  /*00e0*/  MOV R52, RZ ;  /* 0x000000ff00347202 */ /* 0x000fe20000000f00 */
[----:B------:R-:W2:Y:S01]  /*00f0*/  LDCU.64 UR8, c[0x0][0x358] ;  /* 0x00006b00ff0877ac */ /* 0x000ea20008000a00 */
[----:B-1----:R-:W-:Y:S02]  /*0100*/  ULEA UR4, UR6, UR4, 0x18 ;  /* 0x0000000406047291 */ /* 0x002fe4000f8ec0ff */
[----:B------:R-:W-:Y:S01]  /*0110*/  ULEA UR5, UR6, UR5, 0x18 ;  /* 0x0000000506057291 */ /* 0x000fe2000f8ec0ff */
[----:B0-----:R-:W-:-:S05]  /*0120*/  LOP3.LUT R0, R34, 0xffff, RZ, 0xc0, !PT ;  /* 0x0000ffff22007812 */ /* 0x001fca00078ec0ff */
[C---:B------:R-:W-:Y:S02]  /*0130*/  IMAD R2, R0.reuse, 0x124a, RZ ;  /* 0x0000124a00027824 */ /* 0x040fe400078e02ff */
[----:B------:R-:W-:Y:S02]  /*0140*/  IMAD R4, R0, 0x925, RZ ;  /* 0x0000092500047824 */ /* 0x000fe400078e02ff */
[----:B------:R-:W0:Y:S01]  /*0150*/  S2R R0, SR_CTAID.X ;  /* 0x0000000000007919 */ /* 0x000e220000002500 */
[----:B------:R-:W-:Y:S02]  /*0160*/  SHF.R.U32.HI R2, RZ, 0x10, R2 ;  /* 0x00000010ff027819 */ /* 0x000fe40000011602 */
[----:B------:R-:W-:Y:S02]  /*0170*/  SHF.R.U32.HI R4, RZ, 0x10, R4 ;  /* 0x00000010ff047819 */ /* 0x000fe40000011604 */
[----:B------:R-:W-:Y:S02]  /*0180*/  PRMT R3, R2, 0x9910, RZ ;  /* 0x0000991002037816 */ /* 0x000fe400000000ff */
[----:B------:R-:W-:-:S03]  /*0190*/  PRMT R2, R4, 0x9910, RZ ;  /* 0x0000991004027816 */ /* 0x000fc600000000ff */
[----:B------:R-:W-:Y:S02]  /*01a0*/  IMAD R3, R3, 0xe, RZ ;  /* 0x0000000e03037824 */ /* 0x000fe400078e02ff */
[----:B------:R-:W-:-:S03]  /*01b0*/  IMAD R2, R2, 0x1c, RZ ;  /* 0x0000001c02027824 */ /* 0x000fc600078e02ff */
[----:B------:R-:W-:Y:S02]  /*01c0*/  IADD3 R3, PT, PT, RZ, -R3, RZ ;  /* 0x80000003ff037210 */ /* 0x000fe40007ffe0ff */
[----:B------:R-:W-:Y:S02]  /*01d0*/  IADD3 R2, PT, PT, RZ, -R2, RZ ;  /* 0x80000002ff027210 */ /* 0x000fe40007ffe0ff */
[----:B------:R-:W-:Y:S02]  /*01e0*/  PRMT R3, R3, 0x7710, RZ ;  /* 0x0000771003037816 */ /* 0x000fe400000000ff */
[----:B------:R-:W-:Y:S02]  /*01f0*/  PRMT R5, R2, 0x7710, RZ ;  /* 0x0000771002057816 */ /* 0x000fe400000000ff */
[-C--:B------:R-:W-:Y:S02]  /*0200*/  IADD3 R3, PT, PT, R3, R34.reuse, RZ ;  /* 0x0000002203037210 */ /* 0x080fe40007ffe0ff */
[----:B------:R-:W-:-:S03]  /*0210*/  IADD3 R2, PT, PT, R5, R34, RZ ;  /* 0x0000002205027210 */ /* 0x000fc60007ffe0ff */
[----:B------:R-:W-:Y:S01]  /*0220*/  IMAD.SHL.U32 R3, R3, 0x4, RZ ;  /* 0x0000000403037824 */ /* 0x000fe200078e00ff */
[----:B------:R-:W-:Y:S01]  /*0230*/  LOP3.LUT R5, R2, 0xffff, RZ, 0xc0, !PT ;  /* 0x0000ffff02057812 */ /* 0x000fe200078ec0ff */
[----:B0-----:R-:W-:-:S03]  /*0240*/  IMAD.HI.U32 R2, R0, 0x2aaaaaab, RZ ;  /* 0x2aaaaaab00027827 */ /* 0x001fc600078e00ff */
[----:B------:R-:W-:Y:S02]  /*0250*/  ISETP.GT.U32.AND P0, PT, R5, 0xd, PT ;  /* 0x0000000d0500780c */ /* 0x000fe40003f04070 */
[----:B------:R-:W-:Y:S02]  /*0260*/  LOP3.LUT R33, R3, 0xffff, RZ, 0xc0, !PT ;  /* 0x0000ffff03217812 */ /* 0x000fe400078ec0ff */
[----:B------:R-:W-:-:S03]  /*0270*/  SHF.R.U32.HI R3, RZ, 0x1, R2 ;  /* 0x00000001ff037819 */ /* 0x000fc60000011602 */
[----:B------:R-:W-:Y:S01]  /*0280*/  IMAD R4, R4, 0x620, R33 ;  /* 0x0000062004047824 */ /* 0x000fe200078e0221 */
[C---:B------:R-:W-:Y:S01]  /*0290*/  LEA R36, R3.reuse, 0xfffffffe, 0x2 ;  /* 0xfffffffe03247811 */ /* 0x040fe200078e10ff */
[C---:B------:R-:W-:Y:S02]  /*02a0*/  IMAD R2, R3.reuse, -0xc, R0 ;  /* 0xfffffff403027824 */ /* 0x040fe400078e0200 */
[----:B------:R-:W-:Y:S01]  /*02b0*/  IMAD R5, R3, 0xa80, R34 ;  /* 0x00000a8003057824 */ /* 0x000fe200078e0222 */
[C---:B------:R-:W-:Y:S02]  /*02c0*/  IADD3 R32, PT, PT, R4.reuse, 0x70, RZ ;  /* 0x0000007004207810 */ /* 0x040fe40007ffe0ff */
[----:B------:R-:W-:Y:S01]  /*02d0*/  @!P0 IADD3 R32, PT, PT, R4, RZ, RZ ;  /* 0x000000ff04208210 */ /* 0x000fe20007ffe0ff */
[----:B------:R-:W-:Y:S01]  /*02e0*/  IMAD R5, R2, 0x38, R5 ;  /* 0x0000003802057824 */ /* 0x000fe200078e0205 */
[C---:B------:R-:W-:Y:S01]  /*02f0*/  LEA R4, R34.reuse, UR4, 0x2 ;  /* 0x0000000422047c11 */ /* 0x040fe2000f8e10ff */
[----:B------:R-:W-:Y:S01]  /*0300*/  HFMA2 R2, -RZ, RZ, 0, 0 ;  /* 0x00000000ff027431 */ /* 0x000fe200000001ff */
[----:B------:R-:W-:Y:S01]  /*0310*/  LEA R34, R34, UR5, 0x2 ;  /* 0x0000000522227c11 */ /* 0x000fe2000f8e10ff */
[----:B------:R-:W-:Y:S01]  /*0320*/  VIADD R35, R5, 0xffffac00 ;  /* 0xffffac0005237836 */ /* 0x000fe20000000000 */
[----:B--2---:R-:W-:-:S07]  /*0330*/  IADD3 R3, PT, PT, R4, 0x1c0, RZ ;  /* 0x000001c004037810 */ /* 0x004fce0007ffe0ff */
.L_x_6:
[----:B------:R-:W-:Y:S01]  /*0340*/  BAR.SYNC.DEFER_BLOCKING 0x0 ;  /* 0x0000000000007b1d */ /* 0x000fe20000010000 */
[----:B------:R-:W-:Y:S02]  /*0350*/  IADD3 R8, PT, PT, R2, -0x2, RZ ;  /* 0xfffffffe02087810 */ /* 0x000fe40007ffe0ff */
[----:B------:R-:W-:Y:S02]  /*0360*/  MOV R7, 0xffffff98 ;  /* 0xffffff9800077802 */ /* 0x000fe40000000f00 */
[----:B------:R-:W-:Y:S01]  /*0370*/  MOV R6, R3 ;  /* 0x0000000300067202 */ /* 0x000fe20000000f00 */
[----:B------:R-:W-:-:S06]  /*0380*/  UMOV UR4, 0x1c0 ;  /* 0x000001c000047882 */ /* 0x000fcc0000000000 */
.L_x_5:
[----:B------:R-:W-:-:S04]  /*0390*/  IADD3 R9, PT, PT, R7, 0x68, RZ ;  /* 0x0000006807097810 */ /* 0x000fc80007ffe0ff */
[----:B0-----:R-:W-:-:S05]  /*03a0*/  LOP3.LUT R4, R9, 0xff, RZ, 0xc0, !PT ;  /* 0x000000ff09047812 */ /* 0x001fca00078ec0ff */
[----:B------:R-:W-:-:S05]  /*03b0*/  IMAD R4, R4, 0x25, RZ ;  /* 0x0000002504047824 */ /* 0x000fca00078e02ff */
[----:B------:R-:W-:-:S05]  /*03c0*/  SHF.R.U32.HI R4, RZ, 0x8, R4 ;  /* 0x00000008ff047819 */ /* 0x000fca0000011604 */
[----:B------:R-:W-:-:S05]  /*03d0*/  IMAD.MOV R5, RZ, RZ, -R4 ;  /* 0x000000ffff057224 */ /* 0x000fca00078e0a04 */
[----:B------:R-:W-:-:S04]  /*03e0*/  PRMT R5, R5, 0x7710, RZ ;  /* 0x0000771005057816 */ /* 0x000fc800000000ff */
[----:B------:R-:W-:-:S04]  /*03f0*/  IADD3 R5, PT, PT, R9, R5, RZ ;  /* 0x0000000509057210 */ /* 0x000fc80007ffe0ff */
[----:B------:R-:W-:-:S04]  /*0400*/  LOP3.LUT R5, R5, 0xfe, RZ, 0xc0, !PT ;  /* 0x000000fe05057812 */ /* 0x000fc800078ec0ff */
[----:B------:R-:W-:-:S04]  /*0410*/  LEA.HI R5, R5, R4, RZ, 0x1f ;  /* 0x0000000405057211 */ /* 0x000fc800078ff8ff */
[----:B------:R-:W-:Y:S01]  /*0420*/  SHF.R.U32.HI R11, RZ, 0x2, R5 ;  /* 0x00000002ff0b7819 */ /* 0x000fe20000011605 */
[----:B------:R-:W-:-:S03]  /*0430*/  HFMA2 R5, -RZ, RZ, 0, 0 ;  /* 0x00000000ff057431 */ /* 0x000fc600000001ff */
[----:B------:R-:W-:-:S04]  /*0440*/  IADD3 R4, PT, PT, R8, R11, RZ ;  /* 0x0000000b08047210 */ /* 0x000fc80007ffe0ff */
[----:B------:R-:W-:-:S13]  /*0450*/  ISETP.GT.U32.AND P0, PT, R4, 0xe, PT ;  /* 0x0000000e0400780c */ /* 0x000fda0003f04070 */
[----:B------:R-:W-:Y:S05]  /*0460*/  @P0 BRA `(.L_x_0) ;  /* 0x00000000003c0947 */ /* 0x000fea0003800000 */
[----:B------:R-:W-:-:S05]  /*0470*/  PRMT R4, R11, 0x9910, RZ ;  /* 0x000099100b047816 */ /* 0x000fca00000000ff */
[----:B------:R-:W-:-:S05]  /*0480*/  IMAD R4, R4, 0x7, RZ ;  /* 0x0000000704047824 */ /* 0x000fca00078e02ff */
[----:B------:R-:W-:-:S04]  /*0490*/  IADD3 R4, PT, PT, RZ, -R4, RZ ;  /* 0x80000004ff047210 */ /* 0x000fc80007ffe0ff */
[----:B------:R-:W-:-:S05]  /*04a0*/  PRMT R4, R4, 0x7710, RZ ;  /* 0x0000771004047816 */ /* 0x000fca00000000ff */
[----:B------:R-:W-:-:S05]  /*04b0*/  IMAD.IADD R4, R9, 0x1, R4 ;  /* 0x0000000109047824 */ /* 0x000fca00078e0204 */
[----:B------:R-:W-:-:S04]  /*04c0*/  LOP3.LUT R10, R4, 0xff, RZ, 0xc0, !PT ;  /* 0x000000ff040a7812 */ /* 0x000fc800078ec0ff */
[----:B------:R-:W-:-:S04]  /*04d0*/  IADD3 R4, PT, PT, R36, R10, RZ ;  /* 0x0000000a24047210 */ /* 0x000fc80007ffe0ff */
[----:B------:R-:W-:-:S13]  /*04e0*/  ISETP.GT.U32.AND P0, PT, R4, 0xe, PT ;  /* 0x0000000e0400780c */ /* 0x000fda0003f04070 */
[----:B------:R-:W-:Y:S05]  /*04f0*/  @P0 BRA `(.L_x_0) ;  /* 0x0000000000180947 */ /* 0x000fea0003800000 */
[----:B------:R-:W0:Y:S01]  /*0500*/  LDC.64 R4, c[0x0][0x380] ;  /* 0x0000e000ff047b82 */ /* 0x000e220000000a00 */
[----:B------:R-:W-:Y:S01]  /*0510*/  IADD3 R9, PT, PT, R11, R2, RZ ;  /* 0x000000020b097210 */ /* 0x000fe20007ffe0ff */
[----:B------:R-:W-:-:S04]  /*0520*/  IMAD R10, R10, 0x2a0, R35 ;  /* 0x000002a00a0a7824 */ /* 0x000fc800078e0223 */
[----:B------:R-:W-:-:S04]  /*0530*/  IMAD R9, R9, 0x2760, R10 ;  /* 0x0000276009097824 */ /* 0x000fc800078e020a */
[----:B0-----:R-:W-:-:S06]  /*0540*/  IMAD.WIDE R4, R9, 0x4, R4 ;  /* 0x0000000409047825 */ /* 0x001fcc00078e0204 */
[----:B------:R0:W5:Y:S02]  /*0550*/  LDG.E.CONSTANT R5, desc[UR8][R4.64] ;  /* 0x0000000804057981 */ /* 0x000164000c1e9900 */
.L_x_0:
[----:B-----5:R1:W-:Y:S01]  /*0560*/  STS [R6+-0x1c0], R5 ;  /* 0xfffe400506007388 */ /* 0x0203e20000000800 */
[----:B------:R-:W-:Y:S01]  /*0570*/  UISETP.NE.AND UP0, UPT, UR4, 0x5cc0, UPT ;  /* 0x00005cc00400788c */ /* 0x000fe2000bf05270 */
[----:B0-----:R-:W-:-:S08]  /*0580*/  IADD3 R4, PT, PT, R7, 0x69, RZ ;  /* 0x0000006907047810 */ /* 0x001fd00007ffe0ff */
[----:B-1----:R-:W-:Y:S05]  /*0590*/  BRA.U !UP0, `(.L_x_1) ;  /* 0x0000000508a07547 */ /* 0x002fea000b800000 */
[----:B------:R-:W-:Y:S01]  /*05a0*/  PRMT R5, R4, 0x9910, RZ ;  /* 0x0000991004057816 */ /* 0x000fe200000000ff */
[----:B------:R-:W-:-:S04]  /*05b0*/  VIADD R9, R7, 0x6a ;  /* 0x0000006a07097836 */ /* 0x000fc80000000000 */
[----:B------:R-:W-:-:S05]  /*05c0*/  IMAD R5, R5, 0x25, RZ ;  /* 0x0000002505057824 */ /* 0x000fca00078e02ff */
[----:B------:R-:W-:-:S04]  /*05d0*/  LOP3.LUT R5, R5, 0xffff, RZ, 0xc0, !PT ;  /* 0x0000ffff05057812 */ /* 0x000fc800078ec0ff */
[----:B------:R-:W-:-:S04]  /*05e0*/  SHF.R.U32.HI R5, RZ, 0x8, R5 ;  /* 0x00000008ff057819 */ /* 0x000fc80000011605 */
[----:B------:R-:W-:-:S04]  /*05f0*/  IADD3 R11, PT, PT, RZ, -R5, RZ ;  /* 0x80000005ff0b7210 */ /* 0x000fc80007ffe0ff */
[----:B------:R-:W-:-:S04]  /*0600*/  PRMT R11, R11, 0x7710, RZ ;  /* 0x000077100b0b7816 */ /* 0x000fc800000000ff */
[----:B------:R-:W-:Y:S02]  /*0610*/  IADD3 R10, PT, PT, R4, R11, RZ ;  /* 0x0000000b040a7210 */ /* 0x000fe40007ffe0ff */
[----:B------:R-:W-:Y:S02]  /*0620*/  LOP3.LUT R11, R9, 0xff, RZ, 0xc0, !PT ;  /* 0x000000ff090b7812 */ /* 0x000fe400078ec0ff */
[----:B------:R-:W-:-:S03]  /*0630*/  LOP3.LUT R10, R10, 0xfe, RZ, 0xc0, !PT ;  /* 0x000000fe0a0a7812 */ /* 0x000fc600078ec0ff */
[----:B------:R-:W-:Y:S01]  /*0640*/  IMAD R11, R11, 0x25, RZ ;  /* 0x000000250b0b7824 */ /* 0x000fe200078e02ff */
[----:B------:R-:W-:-:S04]  /*0650*/  LEA.HI R10, R10, R5, RZ, 0x1f ;  /* 0x000000050a0a7211 */ /* 0x000fc800078ff8ff */
[----:B------:R-:W-:Y:S02]  /*0660*/  LOP3.LUT R13, R10, 0xfc, RZ, 0xc0, !PT ;  /* 0x000000fc0a0d7812 */ /* 0x000fe400078ec0ff */
[----:B------:R-:W-:Y:S02]  /*0670*/  SHF.R.U32.HI R12, RZ, 0x8, R11 ;  /* 0x00000008ff0c7819 */ /* 0x000fe4000001160b */
[----:B------:R-:W-:Y:S02]  /*0680*/  SHF.R.U32.HI R13, RZ, 0x2, R13 ;  /* 0x00000002ff0d7819 */ /* 0x000fe4000001160d */
[----:B------:R-:W-:Y:S02]  /*0690*/  IADD3 R14, PT, PT, RZ, -R12, RZ ;  /* 0x8000000cff0e7210 */ /* 0x000fe40007ffe0ff */
[----:B------:R-:W-:Y:S02]  /*06a0*/  IADD3 R15, PT, PT, R8, R13, RZ ;  /* 0x0000000d080f7210 */ /* 0x000fe40007ffe0ff */
[----:B------:R-:W-:-:S02]  /*06b0*/  PRMT R14, R14, 0x7710, RZ ;  /* 0x000077100e0e7816 */ /* 0x000fc400000000ff */
[----:B------:R-:W-:Y:S02]  /*06c0*/  ISETP.GT.U32.AND P0, PT, R15, 0xe, PT ;  /* 0x0000000e0f00780c */ /* 0x000fe40003f04070 */
[----:B------:R-:W-:Y:S01]  /*06d0*/  IADD3 R10, PT, PT, R7, 0x6b, RZ ;  /* 0x0000006b070a7810 */ /* 0x000fe20007ffe0ff */
[----:B------:R-:W-:-:S03]  /*06e0*/  IMAD.IADD R5, R9, 0x1, R14 ;  /* 0x0000000109057824 */ /* 0x000fc600078e020e */
[----:B------:R-:W-:Y:S02]  /*06f0*/  LOP3.LUT R11, R10, 0xff, RZ, 0xc0, !PT ;  /* 0x000000ff0a0b7812 */ /* 0x000fe400078ec0ff */
[----:B------:R-:W-:-:S03]  /*0700*/  LOP3.LUT R5, R5, 0xfe, RZ, 0xc0, !PT ;  /* 0x000000fe05057812 */ /* 0x000fc600078ec0ff */
[----:B------:R-:W-:Y:S01]  /*0710*/  IMAD R11, R11, 0x25, RZ ;  /* 0x000000250b0b7824 */ /* 0x000fe200078e02ff */
[----:B------:R-:W-:Y:S02]  /*0720*/  LEA.HI R12, R5, R12, RZ, 0x1f ;  /* 0x0000000c050c7211 */ /* 0x000fe400078ff8ff */
[----:B------:R-:W-:Y:S02]  /*0730*/  MOV R5, RZ ;  /* 0x000000ff00057202 */ /* 0x000fe40000000f00 */
[----:B------:R-:W-:Y:S01]  /*0740*/  SHF.R.U32.HI R11, RZ, 0x8, R11 ;  /* 0x00000008ff0b7819 */ /* 0x000fe2000001160b */
[----:B------:R-:W-:Y:S06]  /*0750*/  @P0 BRA `(.L_x_2) ;  /* 0x0000000000600947 */ /* 0x000fec0003800000 */
[----:B------:R-:W-:-:S05]  /*0760*/  LOP3.LUT R14, R4, 0xff, RZ, 0xc0, !PT ;  /* 0x000000ff040e7812 */ /* 0x000fca00078ec0ff */
[----:B------:R-:W-:-:S05]  /*0770*/  IMAD R14, R14, 0x25, RZ ;  /* 0x000000250e0e7824 */ /* 0x000fca00078e02ff */
[----:B------:R-:W-:-:S04]  /*0780*/  SHF.R.U32.HI R14, RZ, 0x8, R14 ;  /* 0x00000008ff0e7819 */ /* 0x000fc8000001160e */
[----:B------:R-:W-:-:S04]  /*0790*/  IADD3 R15, PT, PT, RZ, -R14, RZ ;  /* 0x8000000eff0f7210 */ /* 0x000fc80007ffe0ff */
[----:B------:R-:W-:-:S04]  /*07a0*/  PRMT R15, R15, 0x7710, RZ ;  /* 0x000077100f0f7816 */ /* 0x000fc800000000ff */
[----:B------:R-:W-:-:S04]  /*07b0*/  IADD3 R15, PT, PT, R4, R15, RZ ;  /* 0x0000000f040f7210 */ /* 0x000fc80007ffe0ff */
[----:B------:R-:W-:-:S04]  /*07c0*/  LOP3.LUT R15, R15, 0xfe, RZ, 0xc0, !PT ;  /* 0x000000fe0f0f7812 */ /* 0x000fc800078ec0ff */
[----:B------:R-:W-:-:S04]  /*07d0*/  LEA.HI R15, R15, R14, RZ, 0x1f ;  /* 0x0000000e0f0f7211 */ /* 0x000fc800078ff8ff */
[----:B------:R-:W-:-:S04]  /*07e0*/  SHF.R.U32.HI R15, RZ, 0x2, R15 ;  /* 0x00000002ff0f7819 */ /* 0x000fc8000001160f */
        /* <DEDUP_REMOVED lines=15> */
.L_x_2:
[----:B------:R-:W-:Y:S01]  /*08e0*/  SHF.R.U32.HI R13, RZ, 0x2, R12 ;  /* 0x00000002ff0d7819 */ /* 0x000fe2000001160c */
[----:B-----5:R1:W-:Y:S01]  /*08f0*/  STS [R6+-0xe0], R5 ;  /* 0xffff200506007388 */ /* 0x0203e20000000800 */
[----:B------:R-:W-:Y:S02]  /*0900*/  IADD3 R15, PT, PT, RZ, -R11, RZ ;  /* 0x8000000bff0f7210 */ /* 0x000fe40007ffe0ff */
[----:B0-----:R-:W-:Y:S02]  /*0910*/  IADD3 R4, PT, PT, R8, R13, RZ ;  /* 0x0000000d08047210 */ /* 0x001fe40007ffe0ff */
[----:B------:R-:W-:Y:S02]  /*0920*/  PRMT R15, R15, 0x7710, RZ ;  /* 0x000077100f0f7816 */ /* 0x000fe400000000ff */
[----:B------:R-:W-:-:S03]  /*0930*/  ISETP.GT.U32.AND P0, PT, R4, 0xe, PT ;  /* 0x0000000e0400780c */ /* 0x000fc60003f04070 */
[----:B------:R-:W-:Y:S02]  /*0940*/  IMAD.IADD R12, R10, 0x1, R15 ;  /* 0x000000010a0c7824 */ /* 0x000fe400078e020f */
[----:B------:R-:W-:-:S03]  /*0950*/  HFMA2 R15, -RZ, RZ, 0, 0 ;  /* 0x00000000ff0f7431 */ /* 0x000fc600000001ff */
[----:B------:R-:W-:-:S04]  /*0960*/  LOP3.LUT R12, R12, 0xfe, RZ, 0xc0, !PT ;  /* 0x000000fe0c0c7812 */ /* 0x000fc800078ec0ff */
[----:B------:R-:W-:Y:S01]  /*0970*/  LEA.HI R11, R12, R11, RZ, 0x1f ;  /* 0x0000000b0c0b7211 */ /* 0x000fe200078ff8ff */
[----:B-1----:R-:W-:Y:S06]  /*0980*/  @P0 BRA `(.L_x_3) ;  /* 0x00000000003c0947 */ /* 0x002fec0003800000 */
[----:B------:R-:W-:-:S05]  /*0990*/  PRMT R4, R13, 0x9910, RZ ;  /* 0x000099100d047816 */ /* 0x000fca00000000ff */
[----:B------:R-:W-:-:S05]  /*09a0*/  IMAD R4, R4, 0x7, RZ ;  /* 0x0000000704047824 */ /* 0x000fca00078e02ff */
[----:B------:R-:W-:-:S04]  /*09b0*/  IADD3 R4, PT, PT, RZ, -R4, RZ ;  /* 0x80000004ff047210 */ /* 0x000fc80007ffe0ff */
[----:B------:R-:W-:-:S04]  /*09c0*/  PRMT R4, R4, 0x7710, RZ ;  /* 0x0000771004047816 */ /* 0x000fc800000000ff */
[----:B------:R-:W-:-:S04]  /*09d0*/  IADD3 R9, PT, PT, R9, R4, RZ ;  /* 0x0000000409097210 */ /* 0x000fc80007ffe0ff */
[----:B------:R-:W-:-:S04]  /*09e0*/  LOP3.LUT R9, R9, 0xff, RZ, 0xc0, !PT ;  /* 0x000000ff09097812 */ /* 0x000fc800078ec0ff */
[----:B------:R-:W-:-:S04]  /*09f0*/  IADD3 R4, PT, PT, R36, R9, RZ ;  /* 0x0000000924047210 */ /* 0x000fc80007ffe0ff */
[----:B------:R-:W-:-:S13]  /*0a00*/  ISETP.GT.U32.AND P0, PT, R4, 0xe, PT ;  /* 0x0000000e0400780c */ /* 0x000fda0003f04070 */
[----:B------:R-:W-:Y:S05]  /*0a10*/  @P0 BRA `(.L_x_3) ;  /* 0x0000000000180947 */ /* 0x000fea0003800000 */
[----:B------:R-:W0:Y:S01]  /*0a20*/  LDC.64 R4, c[0x0][0x380] ;  /* 0x0000e000ff047b82 */ /* 0x000e220000000a00 */
[----:B------:R-:W-:Y:S02]  /*0a30*/  IMAD.IADD R13, R13, 0x1, R2 ;  /* 0x000000010d0d7824 */ /* 0x000fe400078e0202 */
[----:B------:R-:W-:-:S04]  /*0a40*/  IMAD R12, R9, 0x2a0, R35 ;  /* 0x000002a0090c7824 */ /* 0x000fc800078e0223 */
[----:B------:R-:W-:-:S04]  /*0a50*/  IMAD R13, R13, 0x2760, R12 ;  /* 0x000027600d0d7824 */ /* 0x000fc800078e020c */
[----:B0-----:R-:W-:-:S05]  /*0a60*/  IMAD.WIDE R4, R13, 0x4, R4 ;  /* 0x000000040d047825 */ /* 0x001fca00078e0204 */
[----:B------:R0:W5:Y:S02]  /*0a70*/  LDG.E.CONSTANT R15, desc[UR8][R4.64] ;  /* 0x00000008040f7981 */ /* 0x000164000c1e9900 */
.L_x_3:
[----:B------:R-:W-:Y:S01]  /*0a80*/  SHF.R.U32.HI R11, RZ, 0x2, R11 ;  /* 0x00000002ff0b7819 */ /* 0x000fe2000001160b */
[----:B-----5:R1:W-:Y:S01]  /*0a90*/  STS [R6], R15 ;  /* 0x0000000f06007388 */ /* 0x0203e20000000800 */
[----:B0-----:R-:W-:Y:S02]  /*0aa0*/  MOV R5, RZ ;  /* 0x000000ff00057202 */ /* 0x001fe40000000f00 */
[----:B------:R-:W-:-:S04]  /*0ab0*/  IADD3 R4, PT, PT, R8, R11, RZ ;  /* 0x0000000b08047210 */ /* 0x000fc80007ffe0ff */
[----:B------:R-:W-:-:S13]  /*0ac0*/  ISETP.GT.U32.AND P0, PT, R4, 0xe, PT ;  /* 0x0000000e0400780c */ /* 0x000fda0003f04070 */
[----:B-1----:R-:W-:Y:S05]  /*0ad0*/  @P0 BRA `(.L_x_4) ;  /* 0x00000000003c0947 */ /* 0x002fea0003800000 */
[----:B------:R-:W-:-:S05]  /*0ae0*/  PRMT R4, R11, 0x9910, RZ ;  /* 0x000099100b047816 */ /* 0x000fca00000000ff */
[----:B------:R-:W-:-:S05]  /*0af0*/  IMAD R4, R4, 0x7, RZ ;  /* 0x0000000704047824 */ /* 0x000fca00078e02ff */
[----:B------:R-:W-:-:S04]  /*0b00*/  IADD3 R4, PT, PT, RZ, -R4, RZ ;  /* 0x80000004ff047210 */ /* 0x000fc80007ffe0ff */
[----:B------:R-:W-:-:S04]  /*0b10*/  PRMT R9, R4, 0x7710, RZ ;  /* 0x0000771004097816 */ /* 0x000fc800000000ff */
[----:B------:R-:W-:-:S04]  /*0b20*/  IADD3 R10, PT, PT, R10, R9, RZ ;  /* 0x000000090a0a7210 */ /* 0x000fc80007ffe0ff */
[----:B------:R-:W-:-:S05]  /*0b30*/  LOP3.LUT R10, R10, 0xff, RZ, 0xc0, !PT ;  /* 0x000000ff0a0a7812 */ /* 0x000fca00078ec0ff */
[----:B------:R-:W-:-:S05]  /*0b40*/  IMAD.IADD R4, R36, 0x1, R10 ;  /* 0x0000000124047824 */ /* 0x000fca00078e020a */
        /* <DEDUP_REMOVED lines=8> */
.L_x_4:
[----:B-----5:R1:W-:Y:S01]  /*0bd0*/  STS [R6+0xe0], R5 ;  /* 0x0000e00506007388 */ /* 0x0203e20000000800 */
[----:B------:R-:W-:Y:S01]  /*0be0*/  IADD3 R7, PT, PT, R7, 0x4, RZ ;  /* 0x0000000407077810 */ /* 0x000fe20007ffe0ff */
[----:B------:R-:W-:Y:S01]  /*0bf0*/  UIADD3 UR4, UPT, UPT, UR4, 0x380, URZ ;  /* 0x0000038004047890 */ /* 0x000fe2000fffe0ff */
[----:B-1----:R-:W-:Y:S01]  /*0c00*/  IADD3 R6, PT, PT, R6, 0x380, RZ ;  /* 0x0000038006067810 */ /* 0x002fe20007ffe0ff */
[----:B------:R-:W-:Y:S10]  /*0c10*/  BRA `(.L_x_5) ;  /* 0xfffffff400dc7947 */ /* 0x000ff4000383ffff */
.L_x_1:
[----:B------:R-:W0:Y:S01]  /*0c20*/  S2R R8, SR_TID.X ;  /* 0x0000000000087919 */ /* 0x000e220000002100 */
[----:B------:R-:W1:Y:S01]  /*0c30*/  LDC.64 R4, c[0x0][0x388] ;  /* 0x0000e200ff047b82 */ /* 0x000e620000000a00 */
[----:B------:R-:W-:-:S05]  /*0c40*/  IMAD.HI.U32 R6, R0, 0x2aaaaaab, RZ ;  /* 0x2aaaaaab00067827 */ /* 0x000fca00078e00ff */
[----:B------:R-:W-:-:S05]  /*0c50*/  SHF.R.U32.HI R7, RZ, 0x1, R6 ;  /* 0x00000001ff077819 */ /* 0x000fca0000011606 */
[----:B------:R-:W-:-:S04]  /*0c60*/  IMAD R7, R7, -0xc, R0 ;  /* 0xfffffff407077824 */ /* 0x000fc800078e0200 */
[----:B0-----:R-:W-:-:S04]  /*0c70*/  IMAD R7, R7, 0x38, R8 ;  /* 0x0000003807077824 */ /* 0x001fc800078e0208 */
[----:B------:R-:W-:-:S04]  /*0c80*/  IMAD R7, R2, 0xd20, R7 ;  /* 0x00000d2002077824 */ /* 0x000fc800078e0207 */
[----:B-1----:R-:W-:-:S05]  /*0c90*/  IMAD.WIDE.U32 R4, R7, 0x4, R4 ;  /* 0x0000000407047825 */ /* 0x002fca00078e0004 */
[----:B------:R-:W2:Y:S04]  /*0ca0*/  LDG.E.CONSTANT R7, desc[UR8][R4.64] ;  /* 0x0000000804077981 */ /* 0x000ea8000c1e9900 */
[----:B------:R-:W3:Y:S04]  /*0cb0*/  LDG.E.CONSTANT R9, desc[UR8][R4.64+0xa80] ;  /* 0x000a800804097981 */ /* 0x000ee8000c1e9900 */
[----:B------:R-:W4:Y:S04]  /*0cc0*/  LDG.E.CONSTANT R11, desc[UR8][R4.64+0x1500] ;  /* 0x00150008040b7981 */ /* 0x000f28000c1e9900 */
[----:B------:R-:W5:Y:S04]  /*0cd0*/  LDG.E.CONSTANT R31, desc[UR8][R4.64+0x1f80] ;  /* 0x001f8008041f7981 */ /* 0x000f68000c1e9900 */
[----:B------:R-:W5:Y:S01]  /*0ce0*/  LDG.E.CONSTANT R51, desc[UR8][R4.64+0x2a00] ;  /* 0x002a000804337981 */ /* 0x000f62000c1e9900 */
[----:B------:R-:W0:Y:S01]  /*0cf0*/  S2UR UR5, SR_CgaCtaId ;  /* 0x00000000000579c3 */ /* 0x000e220000008800 */
[----:B------:R-:W-:Y:S01]  /*0d00*/  UMOV UR4, 0x400 ;  /* 0x0000040000047882 */ /* 0x000fe20000000000 */
[----:B------:R-:W-:Y:S01]  /*0d10*/  IADD3 R2, PT, PT, R2, 0x1, RZ ;  /* 0x0000000102027810 */ /* 0x000fe20007ffe0ff */
[----:B------:R-:W-:-:S03]  /*0d20*/  UIADD3 UR6, UPT, UPT, UR4, 0x5be0, URZ ;  /* 0x00005be004067890 */ /* 0x000fc6000fffe0ff */
[----:B------:R-:W-:Y:S01]  /*0d30*/  ISETP.NE.AND P0, PT, R2, 0x5, PT ;  /* 0x000000050200780c */ /* 0x000fe20003f05270 */
[----:B0-----:R-:W-:Y:S02]  /*0d40*/  ULEA UR4, UR5, UR4, 0x18 ;  /* 0x0000000405047291 */ /* 0x001fe4000f8ec0ff */
[----:B------:R-:W-:-:S04]  /*0d50*/  ULEA UR6, UR5, UR6, 0x18 ;  /* 0x0000000605067291 */ /* 0x000fc8000f8ec0ff */
[----:B------:R-:W-:Y:S02]  /*0d60*/  LEA R37, R32, UR4, 0x2 ;  /* 0x0000000420257c11 */ /* 0x000fe4000f8e10ff */
[----:B------:R-:W-:Y:S01]  /*0d70*/  LEA R38, R33, UR6, 0x2 ;  /* 0x0000000621267c11 */ /* 0x000fe2000f8e10ff */
[----:B--2---:R-:W-:Y:S04]  /*0d80*/  STS [R34], R7 ;  /* 0x0000000722007388 */ /* 0x004fe80000000800 */
[----:B---3--:R-:W-:Y:S04]  /*0d90*/  STS [R34+0xe0], R9 ;  /* 0x0000e00922007388 */ /* 0x008fe80000000800 */
[----:B----4-:R-:W-:Y:S04]  /*0da0*/  STS [R34+0x1c0], R11 ;  /* 0x0001c00b22007388 */ /* 0x010fe80000000800 */
[----:B-----5:R-:W-:Y:S04]  /*0db0*/  STS [R34+0x2a0], R31 ;  /* 0x0002a01f22007388 */ /* 0x020fe80000000800 */
[----:B------:R-:W-:Y:S01]  /*0dc0*/  STS [R34+0x380], R51 ;  /* 0x0003803322007388 */ /* 0x000fe20000000800 */
[----:B------:R-:W-:Y:S06]  /*0dd0*/  BAR.SYNC.DEFER_BLOCKING 0x0 ;  /* 0x0000000000007b1d */ /* 0x000fec0000010000 */
[----:B------:R-:W-:Y:S04]  /*0de0*/  LDS.128 R12, [R38] ;  /* 0x00000000260c7984 */ /* 0x000fe80000000c00 */
[----:B------:R-:W0:Y:S04]  /*0df0*/  LDS.128 R16, [R37+0x3100] ;  /* 0x0031000025107984 */ /* 0x000e280000000c00 */
[----:B------:R-:W1:Y:S04]  /*0e00*/  LDS.128 R24, [R37] ;  /* 0x0000000025187984 */ /* 0x000e680000000c00 */
[----:B------:R-:W2:Y:S04]  /*0e10*/  LDS.128 R4, [R37+0xc40] ;  /* 0x000c400025047984 */ /* 0x000ea80000000c00 */
[----:B------:R-:W3:Y:S01]  /*0e20*/  LDS.128 R8, [R37+0x3d40] ;  /* 0x003d400025087984 */ /* 0x000ee20000000c00 */
[----:B0-----:R-:W-:Y:S01]  /*0e30*/  FFMA R44, R13, R17, R44 ;  /* 0x000000110d2c7223 */ /* 0x001fe2000000002c */
[----:B------:R-:W-:Y:S01]  /*0e40*/  FFMA R43, R12, R16, R43 ;  /* 0x000000100c2b7223 */ /* 0x000fe2000000002b */
[----:B------:R-:W-:Y:S01]  /*0e50*/  FFMA R39, R14, R18, R39 ;  /* 0x000000120e277223 */ /* 0x000fe20000000027 */
[----:B------:R-:W-:Y:S01]  /*0e60*/  FFMA R50, R15, R19, R50 ;  /* 0x000000130f327223 */ /* 0x000fe20000000032 */
[----:B-1----:R-:W-:Y:S01]  /*0e70*/  FFMA R45, R24, R12, R45 ;  /* 0x0000000c182d7223 */ /* 0x002fe2000000002d */
[----:B------:R-:W-:Y:S01]  /*0e80*/  FFMA R52, R25, R13, R52 ;  /* 0x0000000d19347223 */ /* 0x000fe20000000034 */
[----:B------:R-:W-:Y:S01]  /*0e90*/  FFMA R49, R26, R14, R23 ;  /* 0x0000000e1a317223 */ /* 0x000fe20000000017 */
[----:B------:R-:W-:Y:S01]  /*0ea0*/  FFMA R48, R27, R15, R40 ;  /* 0x0000000f1b307223 */ /* 0x000fe20000000028 */
[----:B--2---:R-:W-:Y:S01]  /*0eb0*/  FFMA R17, R12, R4, R21 ;  /* 0x000000040c117223 */ /* 0x004fe20000000015 */
[C---:B------:R-:W-:Y:S01]  /*0ec0*/  FFMA R16, R13.reuse, R5, R22 ;  /* 0x000000050d107223 */ /* 0x040fe20000000016 */
[----:B------:R-:W-:Y:S01]  /*0ed0*/  FFMA R41, R14, R6, R41 ;  /* 0x000000060e297223 */ /* 0x000fe20000000029 */
[----:B------:R-:W-:Y:S01]  /*0ee0*/  LDS.128 R24, [R37+0x31e0] ;  /* 0x0031e00025187984 */ /* 0x000fe20000000c00 */
[----:B---3--:R-:W-:Y:S01]  /*0ef0*/  FFMA R47, R12, R8, R47 ;  /* 0x000000080c2f7223 */ /* 0x008fe2000000002f */
[----:B------:R-:W-:Y:S01]  /*0f00*/  FFMA R12, R13, R9, R20 ;  /* 0x000000090d0c7223 */ /* 0x000fe20000000014 */
[----:B------:R-:W-:Y:S01]  /*0f10*/  FFMA R13, R14, R10, R29 ;  /* 0x0000000a0e0d7223 */ /* 0x000fe2000000001d */
[----:B------:R-:W0:Y:S01]  /*0f20*/  LDS.128 R20, [R38+0xe0] ;  /* 0x0000e00026147984 */ /* 0x000e220000000c00 */
[C---:B------:R-:W-:Y:S01]  /*0f30*/  FFMA R40, R15.reuse, R7, R42 ;  /* 0x000000070f287223 */ /* 0x040fe2000000002a */
[----:B------:R-:W-:-:S02]  /*0f40*/  FFMA R46, R15, R11, R46 ;  /* 0x0000000b0f2e7223 */ /* 0x000fc4000000002e */
[----:B------:R-:W1:Y:S04]  /*0f50*/  LDS.128 R28, [R37+0xe0] ;  /* 0x0000e000251c7984 */ /* 0x000e680000000c00 */
        /* <DEDUP_REMOVED lines=12> */
[----:B------:R-:W-:Y:S01]  /*1020*/  LDS.128 R28, [R37+0x32c0] ;  /* 0x0032c000251c7984 */ /* 0x000fe20000000c00 */
[----:B------:R-:W-:Y:S01]  /*1030*/  FFMA R41, R22, R6, R41 ;  /* 0x0000000616297223 */ /* 0x000fe20000000029 */
[----:B---3--:R-:W-:Y:S01]  /*1040*/  FFMA R47, R20, R8, R47 ;  /* 0x00000008142f7223 */ /* 0x008fe2000000002f */
[----:B------:R-:W-:Y:S01]  /*1050*/  FFMA R20, R21, R9, R12 ;  /* 0x0000000915147223 */ /* 0x000fe2000000000c */
[----:B------:R-:W0:Y:S01]  /*1060*/  LDS.128 R16, [R38+0x1c0] ;  /* 0x0001c00026107984 */ /* 0x000e220000000c00 */
[----:B------:R-:W-:Y:S01]  /*1070*/  FFMA R21, R22, R10, R13 ;  /* 0x0000000a16157223 */ /* 0x000fe2000000000d */
[C---:B------:R-:W-:Y:S01]  /*1080*/  FFMA R40, R23.reuse, R7, R40 ;  /* 0x0000000717287223 */ /* 0x040fe20000000028 */
[----:B------:R-:W-:Y:S01]  /*1090*/  FFMA R46, R23, R11, R46 ;  /* 0x0000000b172e7223 */ /* 0x000fe2000000002e */
        /* <DEDUP_REMOVED lines=18> */
[C---:B------:R-:W-:Y:S01]  /*11c0*/  FFMA R40, R19.reuse, R7, R40 ;  /* 0x0000000713287223 */ /* 0x040fe20000000028 */
[----:B------:R-:W0:Y:S01]  /*11d0*/  LDS.128 R20, [R38+0x2a0] ;  /* 0x0002a00026147984 */ /* 0x000e220000000c00 */
[----:B------:R-:W-:-:S03]  /*11e0*/  FFMA R46, R19, R11, R46 ;  /* 0x0000000b132e7223 */ /* 0x000fc6000000002e */
        /* <DEDUP_REMOVED lines=33> */
[----:B------:R-:W-:Y:S01]  /*1400*/  FFMA R22, R17, R5, R26 ;  /* 0x0000000511167223 */ /* 0x000fe2000000001a */
[----:B------:R-:W-:Y:S01]  /*1410*/  FFMA R41, R18, R6, R41 ;  /* 0x0000000612297223 */ /* 0x000fe20000000029 */
[----:B------:R-:W-:Y:S01]  /*1420*/  FFMA R42, R19, R7, R51 ;  /* 0x00000007132a7223 */ /* 0x000fe20000000033 */
[----:B---3--:R-:W-:Y:S01]  /*1430*/  FFMA R47, R16, R8, R47 ;  /* 0x00000008102f7223 */ /* 0x008fe2000000002f */
[----:B------:R-:W-:Y:S01]  /*1440*/  FFMA R20, R17, R9, R20 ;  /* 0x0000000911147223 */ /* 0x000fe20000000014 */
[----:B------:R-:W-:Y:S01]  /*1450*/  FFMA R29, R18, R10, R27 ;  /* 0x0000000a121d7223 */ /* 0x000fe2000000001b */
[----:B------:R-:W-:Y:S01]  /*1460*/  FFMA R46, R19, R11, R46 ;  /* 0x0000000b132e7223 */ /* 0x000fe2000000002e */
[----:B------:R-:W-:Y:S06]  /*1470*/  @P0 BRA `(.L_x_6) ;  /* 0xffffffec00b00947 */ /* 0x000fec000383ffff */
[----:B------:R-:W0:Y:S01]  /*1480*/  S2R R2, SR_TID.X ;  /* 0x0000000000027919 */ /* 0x000e220000002100 */
[----:B------:R-:W-:-:S05]  /*1490*/  IMAD.HI.U32 R4, R0, 0x2aaaaaab, RZ ;  /* 0x2aaaaaab00047827 */ /* 0x000fca00078e00ff */
[----:B------:R-:W-:-:S05]  /*14a0*/  SHF.R.U32.HI R7, RZ, 0x1, R4 ;  /* 0x00000001ff077819 */ /* 0x000fca0000011604 */
[----:B------:R-:W-:Y:S01]  /*14b0*/  IMAD R0, R7, 0xc, R0 ;  /* 0x0000000c07007824 */ /* 0x000fe200078e0200 */
[----:B0-----:R-:W-:-:S05]  /*14c0*/  LOP3.LUT R3, R2, 0xffff, RZ, 0xc0, !PT ;  /* 0x0000ffff02037812 */ /* 0x001fca00078ec0ff */
[----:B------:R-:W-:-:S05]  /*14d0*/  IMAD R3, R3, 0x925, RZ ;  /* 0x0000092503037824 */ /* 0x000fca00078e02ff */
[----:B------:R-:W-:-:S04]  /*14e0*/  SHF.R.U32.HI R5, RZ, 0x10, R3 ;  /* 0x00000010ff057819 */ /* 0x000fc80000011603 */
[C---:B------:R-:W-:Y:S01]  /*14f0*/  PRMT R3, R5.reuse, 0x9910, RZ ;  /* 0x0000991005037816 */ /* 0x040fe200000000ff */
[----:B------:R-:W-:-:S04]  /*1500*/  IMAD R0, R5, 0xc0, R0 ;  /* 0x000000c005007824 */ /* 0x000fc800078e0200 */
[----:B------:R-:W-:Y:S02]  /*1510*/  IMAD R3, R3, 0x1c, RZ ;  /* 0x0000001c03037824 */ /* 0x000fe400078e02ff */
[----:B------:R-:W-:Y:S02]  /*1520*/  IMAD R0, R0, 0x38, RZ ;  /* 0x0000003800007824 */ /* 0x000fe400078e02ff */
[----:B------:R-:W-:-:S05]  /*1530*/  IMAD.MOV R3, RZ, RZ, -R3 ;  /* 0x000000ffff037224 */ /* 0x000fca00078e0a03 */
[----:B------:R-:W-:-:S04]  /*1540*/  PRMT R3, R3, 0x7710, RZ ;  /* 0x0000771003037816 */ /* 0x000fc800000000ff */
[----:B------:R-:W-:-:S04]  /*1550*/  IADD3 R3, PT, PT, R3, R2, RZ ;  /* 0x0000000203037210 */ /* 0x000fc80007ffe0ff */
[----:B------:R-:W-:Y:S02]  /*1560*/  LOP3.LUT R4, R3, 0xffff, RZ, 0xc0, !PT ;  /* 0x0000ffff03047812 */ /* 0x000fe400078ec0ff */
[----:B------:R-:W0:Y:S02]  /*1570*/  LDC.64 R2, c[0x0][0x390] ;  /* 0x0000e400ff027b82 */ /* 0x000e240000000a00 */
[----:B------:R-:W-:Y:S02]  /*1580*/  ISETP.GT.U32.AND P0, PT, R4, 0xd, PT ;  /* 0x0000000d0400780c */ /* 0x000fe40003f04070 */
[----:B------:R-:W-:-:S11]  /*1590*/  IADD3 R4, PT, PT, R0, 0x2a0, RZ ;  /* 0x000002a000047810 */ /* 0x000fd60007ffe0ff */
[----:B------:R-:W-:-:S04]  /*15a0*/  @!P0 IADD3 R4, PT, PT, R0, RZ, RZ ;  /* 0x000000ff00048210 */ /* 0x000fc80007ffe0ff */
[----:B------:R-:W-:-:S05]  /*15b0*/  IADD3 R33, PT, PT, R33, R4, RZ ;  /* 0x0000000421217210 */ /* 0x000fca0007ffe0ff */
[----:B0-----:R-:W-:-:S05]  /*15c0*/  IMAD.WIDE.U32 R2, R33, 0x4, R2 ;  /* 0x0000000421027825 */ /* 0x001fca00078e0002 */
[----:B------:R-:W-:Y:S04]  /*15d0*/  STG.E desc[UR8][R2.64], R45 ;  /* 0x0000002d02007986 */ /* 0x000fe8000c101908 */
        /* <DEDUP_REMOVED lines=14> */
[----:B------:R-:W-:Y:S01]  /*16c0*/  STG.E desc[UR8][R2.64+0x1a40c], R46 ;  /* 0x01a40c2e02007986 */ /* 0x000fe2000c101908 */
[----:B------:R-:W-:Y:S05]  /*16d0*/  EXIT ;  /* 0x000000000000794d */ /* 0x000fea0003800000 */
.L_x_7:
[----:B------:R-:W-:-:S00]  /*16e0*/  BRA `(.L_x_7) ;  /* 0xfffffffc00fc7947 */ /* 0x000fc0000383ffff */
[----:B------:R-:W-:-:S00]  /*16f0*/  NOP ;  /* 0x0000000000007918 */ /* 0x000fc00000000000 */
        /* <DEDUP_REMOVED lines=8> */
.L_x_9:


//--------------------- .text.my_kernel_kernel1   --------------------------
	.section	.text.my_kernel_kernel1,"ax",@progbits
	.align	128
        .global         my_kernel_kernel1
        .type           my_kernel_kernel1,@function
        .size           my_kernel_kernel1,(.L_x_10 - my_kernel_kernel1)
        .other          my_kernel_kernel1,@"STO_CUDA_ENTRY STV_DEFAULT"
my_kernel_kernel1:
.text.my_kernel_kernel1:
[----:B------:R-:W-:Y:S01]  /*0000*/  LDC R1, c[0x0][0x37c] ;  /* 0x0000df00ff017b82 */ /* 0x000fe20000000800 */
[----:B------:R-:W0:Y:S07]  /*0010*/  S2R R9, SR_CTAID.X ;  /* 0x0000000000097919 */ /* 0x000e2e0000002500 */
[----:B------:R-:W1:Y:S01]  /*0020*/  LDC.64 R2, c[0x0][0x388] ;  /* 0x0000e200ff027b82 */ /* 0x000e620000000a00 */
[----:B------:R-:W2:Y:S01]  /*0030*/  LDCU.64 UR4, c[0x0][0x358] ;  /* 0x00006b00ff0477ac */ /* 0x000ea20008000a00 */
[----:B------:R-:W0:Y:S06]  /*0040*/  S2R R0, SR_TID.X ;  /* 0x0000000000007919 */ /* 0x000e2c0000002100 */
[----:B------:R-:W3:Y:S01]  /*0050*/  LDC.64 R4, c[0x0][0x390] ;  /* 0x0000e400ff047b82 */ /* 0x000ee20000000a00 */
[----:B0-----:R-:W-:-:S05]  /*0060*/  LEA R9, R9, R0, 0x6 ;  /* 0x0000000009097211 */ /* 0x001fca00078e30ff */
[----:B------:R-:W-:-:S04]  /*0070*/  IMAD.HI.U32 R0, R9, 0x30c30c31, RZ ;  /* 0x30c30c3109007827 */ /* 0x000fc800078e00ff */
[----:B-1----:R-:W-:Y:S01]  /*0080*/  IMAD.WIDE.U32 R2, R9, 0x4, R2 ;  /* 0x0000000409027825 */ /* 0x002fe200078e0002 */
[----:B------:R-:W-:-:S05]  /*0090*/  SHF.R.U32.HI R0, RZ, 0x7, R0 ;  /* 0x00000007ff007819 */ /* 0x000fca0000011600 */
[----:B------:R-:W-:Y:S01]  /*00a0*/  IMAD R7, R0, -0x2a0, R9 ;  /* 0xfffffd6000077824 */ /* 0x000fe200078e0209 */
[----:B--2---:R-:W2:Y:S03]  /*00b0*/  LDG.E.CONSTANT R2, desc[UR4][R2.64] ;  /* 0x0000000402027981 */ /* 0x004ea6000c1e9900 */
[----:B---3--:R-:W-:Y:S02]  /*00c0*/  IMAD.WIDE.U32 R4, R7, 0x4, R4 ;  /* 0x0000000407047825 */ /* 0x008fe400078e0004 */
[----:B------:R-:W0:Y:S04]  /*00d0*/  LDC.64 R6, c[0x0][0x380] ;  /* 0x0000e000ff067b82 */ /* 0x000e280000000a00 */
[----:B------:R-:W2:Y:S01]  /*00e0*/  LDG.E.CONSTANT R5, desc[UR4][R4.64] ;  /* 0x0000000404057981 */ /* 0x000ea2000c1e9900 */
[----:B0-----:R-:W-:-:S04]  /*00f0*/  IMAD.WIDE.U32 R6, R9, 0x4, R6 ;  /* 0x0000000409067825 */ /* 0x001fc800078e0006 */
[----:B--2---:R-:W-:-:S04]  /*0100*/  FADD R0, R2, R5 ;  /* 0x0000000502007221 */ /* 0x004fc80000000000 */
[----:B------:R-:W-:-:S05]  /*0110*/  FADD R8, R0, 3 ;  /* 0x4040000000087421 */ /* 0x000fca0000000000 */
[----:B------:R-:W-:-:S04]  /*0120*/  FMNMX R8, R8, 6, PT ;  /* 0x40c0000008087809 */ /* 0x000fc80003800000 */
[----:B------:R-:W-:-:S05]  /*0130*/  FMNMX R8, RZ, R8, !PT ;  /* 0x00000008ff087209 */ /* 0x000fca0007800000 */
[----:B------:R-:W-:-:S04]  /*0140*/  FMUL R11, R8, 0.16666670143604278564 ;  /* 0x3e2aaaad080b7820 */ /* 0x000fc80000400000 */
[----:B------:R-:W-:-:S05]  /*0150*/  FMUL R11, R0, R11 ;  /* 0x0000000b000b7220 */ /* 0x000fca0000400000 */
[----:B------:R-:W-:Y:S01]  /*0160*/  STG.E desc[UR4][R6.64], R11 ;  /* 0x0000000b06007986 */ /* 0x000fe2000c101904 */
[----:B------:R-:W-:Y:S05]  /*0170*/  EXIT ;  /* 0x000000000000794d */ /* 0x000fea0003800000 */
.L_x_8:
        /* <DEDUP_REMOVED lines=16> */
.L_x_10:


//--------------------- .nv.shared.my_kernel_kernel0 --------------------------
	.section	.nv.shared.my_kernel_kernel0,"aw",@nobits
	.sectionflags	@""
	.align	4
.nv.shared.my_kernel_kernel0:
	.zero		25664


//--------------------- .nv.shared.reserved.0     --------------------------
	.section	.nv.shared.reserved.0,"aw",@nobits
	.weak		__nv_reservedSMEM_offset_0_alias
	.size		__nv_reservedSMEM_offset_0_alias, 0, 64
	.other		__nv_reservedSMEM_offset_0_alias,@"STO_CUDA_RESERVED_SHARED STV_DEFAULT"
__nv_reservedSMEM_offset_0_alias:
	.zero		0
	.zero		64


//--------------------- .nv.constant0.my_kernel_kernel0 --------------------------
	.section	.nv.constant0.my_kernel_kernel0,"a",@progbits
	.sectionflags	@""
	.align	4
.nv.constant0.my_kernel_kernel0:
	.zero		920


//--------------------- .nv.constant0.my_kernel_kernel1 --------------------------
	.section	.nv.constant0.my_kernel_kernel1,"a",@progbits
	.sectionflags	@""
	.align	4
.nv.constant0.my_kernel_kernel1:
	.zero		920


//--------------------- SYMBOLS --------------------------

	.type		.nv.reservedSmem.offset0,@object
	.size		.nv.reservedSmem.offset0,0x4
	.type		.nv.reservedSmem.cap,@object
	.size		.nv.reservedSmem.cap,0x4
